//
// Generated by NVIDIA NVVM Compiler
//
// Compiler Build ID: CL-36424714
// Cuda compilation tools, release 13.0, V13.0.88
// Based on NVVM 20.0.0
//

.version 9.0
.target sm_100
.address_size 64

	// .globl	_Z20viviani_touch_kernelPcm

.visible .entry _Z20viviani_touch_kernelPcm(
	.param .u64 .ptr .align 1 _Z20viviani_touch_kernelPcm_param_0,
	.param .u64 _Z20viviani_touch_kernelPcm_param_1
)
{
	.reg .pred 	%p<2>;
	.reg .b32 	%r<5>;
	.reg .b64 	%rd<6>;

	ld.param.u64 	%rd2, [_Z20viviani_touch_kernelPcm_param_0];
	ld.param.u64 	%rd3, [_Z20viviani_touch_kernelPcm_param_1];
	mov.u32 	%r2, %ctaid.x;
	mov.u32 	%r3, %ntid.x;
	mov.u32 	%r1, %tid.x;
	mad.lo.s32 	%r4, %r2, %r3, %r1;
	cvt.s64.s32 	%rd1, %r4;
	setp.le.u64 	%p1, %rd3, %rd1;
	@%p1 bra 	$L__BB0_2;
	cvta.to.global.u64 	%rd4, %rd2;
	add.s64 	%rd5, %rd4, %rd1;
	st.global.u8 	[%rd5], %r1;
$L__BB0_2:
	ret;

}


// ===== COMPILED SASS (sm_100) =====

	.target	sm_100

	.elftype	@"ET_EXEC"


//--------------------- .note.nv.tkinfo           --------------------------
	.section	.note.nv.tkinfo,"",@"SHT_NOTE"
	.sectionflags	@"SHF_NOTE_NV_TKINFO"
	.tkinfo
        /*0018*/ 	.word	0x00000002
        /*0030*/ 	.string	""
        /*0030*/ 	.string	"ptxas"
        /*0030*/ 	.string	"Cuda compilation tools, release 13.0, V13.0.88"
        /*0030*/ 	.string	"Build cuda_13.0.r13.0/compiler.36424714_0"
        /*0030*/ 	.string	"-arch sm_100 -m 64 "



//--------------------- .note.nv.cuinfo           --------------------------
	.section	.note.nv.cuinfo,"",@"SHT_NOTE"
	.sectionflags	@"SHF_NOTE_NV_CUINFO"
        /*0018*/ 	.short	0x0002
        /*001a*/ 	.short	0x0064
        /*001c*/ 	.short	0x0082
	.zero		2


//--------------------- .nv.info                  --------------------------
	.section	.nv.info,"",@"SHT_CUDA_INFO"
	.align	4


	//----- nvinfo : EIATTR_REGCOUNT
	.align		4
        /*0000*/ 	.byte	0x04, 0x2f
        /*0002*/ 	.short	(.L_1 - .L_0)
	.align		4
.L_0:
        /*0004*/ 	.word	index@(_Z20viviani_touch_kernelPcm)
        /*0008*/ 	.word	0x00000008


	//----- nvinfo : EIATTR_FRAME_SIZE
	.align		4
.L_1:
        /*000c*/ 	.byte	0x04, 0x11
        /*000e*/ 	.short	(.L_3 - .L_2)
	.align		4
.L_2:
        /*0010*/ 	.word	index@(_Z20viviani_touch_kernelPcm)
        /*0014*/ 	.word	0x00000000


	//----- nvinfo : EIATTR_MIN_STACK_SIZE
	.align		4
.L_3:
        /*0018*/ 	.byte	0x04, 0x12
        /*001a*/ 	.short	(.L_5 - .L_4)
	.align		4
.L_4:
        /*001c*/ 	.word	index@(_Z20viviani_touch_kernelPcm)
        /*0020*/ 	.word	0x00000000
.L_5:


//--------------------- .nv.compat                --------------------------
	.section	.nv.compat,"",@"SHT_CUDA_COMPAT_INFO"
	.align	4
        /*0000*/ 	.byte	0x02, 0x09, 0x00, 0x00, 0x02, 0x02, 0x01, 0x00, 0x02, 0x05, 0x05, 0x00, 0x03, 0x07, 0x01, 0x01
        /*0010*/ 	.byte	0x02, 0x03, 0x00, 0x00, 0x02, 0x06, 0x01, 0x00, 0x04, 0x0b, 0x08, 0x00, 0x09, 0x00, 0x00, 0x00
        /*0020*/ 	.byte	0x00, 0x00, 0x00, 0x00


//--------------------- .nv.info._Z20viviani_touch_kernelPcm --------------------------
	.section	.nv.info._Z20viviani_touch_kernelPcm,"",@"SHT_CUDA_INFO"
	.sectionflags	@""
	.align	4


	//----- nvinfo : EIATTR_CUDA_API_VERSION
	.align		4
        /*0000*/ 	.byte	0x04, 0x37
        /*0002*/ 	.short	(.L_7 - .L_6)
.L_6:
        /*0004*/ 	.word	0x00000082


	//----- nvinfo : EIATTR_KPARAM_INFO
	.align		4
.L_7:
        /*0008*/ 	.byte	0x04, 0x17
        /*000a*/ 	.short	(.L_9 - .L_8)
.L_8:
        /*000c*/ 	.word	0x00000000
        /*0010*/ 	.short	0x0001
        /*0012*/ 	.short	0x0008
        /*0014*/ 	.byte	0x00, 0xf0, 0x21, 0x00


	//----- nvinfo : EIATTR_KPARAM_INFO
	.align		4
.L_9:
        /*0018*/ 	.byte	0x04, 0x17
        /*001a*/ 	.short	(.L_11 - .L_10)
.L_10:
        /*001c*/ 	.word	0x00000000
        /*0020*/ 	.short	0x0000
        /*0022*/ 	.short	0x0000
        /*0024*/ 	.byte	0x00, 0xf5, 0x21, 0x00


	//----- nvinfo : EIATTR_SPARSE_MMA_MASK
	.align		4
.L_11:
        /*0028*/ 	.byte	0x03, 0x50
        /*002a*/ 	.short	0x0000


	//----- nvinfo : EIATTR_MAXREG_COUNT
	.align		4
        /*002c*/ 	.byte	0x03, 0x1b
        /*002e*/ 	.short	0x00ff


	//----- nvinfo : EIATTR_MERCURY_ISA_VERSION
	.align		4
        /*0030*/ 	.byte	0x03, 0x5f
        /*0032*/ 	.short	0x0101


	//----- nvinfo : EIATTR_VRC_CTA_INIT_COUNT
	.align		4
        /*0034*/ 	.byte	0x02, 0x4a
	.zero		1
	.zero		1


	//----- nvinfo : EIATTR_EXIT_INSTR_OFFSETS
	.align		4
        /*0038*/ 	.byte	0x04, 0x1c
        /*003a*/ 	.short	(.L_13 - .L_12)


	//   ....[0]....
.L_12:
        /*003c*/ 	.word	0x00000090


	//   ....[1]....
        /*0040*/ 	.word	0x000000f0


	//----- nvinfo : EIATTR_CBANK_PARAM_SIZE
	.align		4
.L_13:
        /*0044*/ 	.byte	0x03, 0x19
        /*0046*/ 	.short	0x0010


	//----- nvinfo : EIATTR_PARAM_CBANK
	.align		4
        /*0048*/ 	.byte	0x04, 0x0a
        /*004a*/ 	.short	(.L_15 - .L_14)
	.align		4
.L_14:
        /*004c*/ 	.word	index@(.nv.constant0._Z20viviani_touch_kernelPcm)
        /*0050*/ 	.short	0x0380
        /*0052*/ 	.short	0x0010


	//----- nvinfo : EIATTR_SW_WAR
	.align		4
.L_15:
        /*0054*/ 	.byte	0x04, 0x36
        /*0056*/ 	.short	(.L_17 - .L_16)
.L_16:
        /*0058*/ 	.word	0x00000008
.L_17:


//--------------------- .nv.callgraph             --------------------------
	.section	.nv.callgraph,"",@"SHT_CUDA_CALLGRAPH"
	.align	4
	.sectionentsize	8
	.align		4
        /*0000*/ 	.word	0x00000000
	.align		4
        /*0004*/ 	.word	0xffffffff
	.align		4
        /*0008*/ 	.word	0x00000000
	.align		4
        /*000c*/ 	.word	0xfffffffe
	.align		4
        /*0010*/ 	.word	0x00000000
	.align		4
        /*0014*/ 	.word	0xfffffffd
	.align		4
        /*0018*/ 	.word	0x00000000
	.align		4
        /*001c*/ 	.word	0xfffffffc


//--------------------- .text._Z20viviani_touch_kernelPcm --------------------------
	.section	.text._Z20viviani_touch_kernelPcm,"ax",@progbits
	.align	128
        .global         _Z20viviani_touch_kernelPcm
        .type           _Z20viviani_touch_kernelPcm,@function
        .size           _Z20viviani_touch_kernelPcm,(.L_x_1 - _Z20viviani_touch_kernelPcm)
        .other          _Z20viviani_touch_kernelPcm,@"STO_CUDA_ENTRY STV_DEFAULT"
_Z20viviani_touch_kernelPcm:
.text._Z20viviani_touch_kernelPcm:
[----:B------:R-:W-:Y:S01]  /*0000*/  LDC R1, c[0x0][0x37c] ;  /* 0x0000df00ff017b82 */ /* 0x000fe20000000800 */
[----:B------:R-:W0:Y:S07]  /*0010*/  S2R R5, SR_TID.X ;  /* 0x0000000000057919 */ /* 0x000e2e0000002100 */
[----:B------:R-:W0:Y:S01]  /*0020*/  S2UR UR4, SR_CTAID.X ;  /* 0x00000000000479c3 */ /* 0x000e220000002500 */
[----:B------:R-:W1:Y:S07]  /*0030*/  LDCU.64 UR6, c[0x0][0x388] ;  /* 0x00007100ff0677ac */ /* 0x000e6e0008000a00 */
[----:B------:R-:W0:Y:S02]  /*0040*/  LDC R2, c[0x0][0x360] ;  /* 0x0000d800ff027b82 */ /* 0x000e240000000800 */
[----:B0-----:R-:W-:-:S05]  /*0050*/  IMAD R2, R2, UR4, R5 ;  /* 0x0000000402027c24 */ /* 0x001fca000f8e0205 */
[----:B-1----:R-:W-:Y:S02]  /*0060*/  ISETP.GE.U32.AND P0, PT, R2, UR6, PT ;  /* 0x0000000602007c0c */ /* 0x002fe4000bf06070 */
[----:B------:R-:W-:-:S04]  /*0070*/  SHF.R.S32.HI R0, RZ, 0x1f, R2 ;  /* 0x0000001fff007819 */ /* 0x000fc80000011402 */
[----:B------:R-:W-:-:S13]  /*0080*/  ISETP.GE.U32.AND.EX P0, PT, R0, UR7, PT, P0 ;  /* 0x0000000700007c0c */ /* 0x000fda000bf06100 */
[----:B------:R-:W-:Y:S05]  /*0090*/  @P0 EXIT ;  /* 0x000000000000094d */ /* 0x000fea0003800000 */
[----:B------:R-:W0:Y:S01]  /*00a0*/  LDCU.64 UR6, c[0x0][0x380] ;  /* 0x00007000ff0677ac */ /* 0x000e220008000a00 */
[----:B------:R-:W1:Y:S01]  /*00b0*/  LDCU.64 UR4, c[0x0][0x358] ;  /* 0x00006b00ff0477ac */ /* 0x000e620008000a00 */
[----:B0-----:R-:W-:-:S04]  /*00c0*/  IADD3 R2, P0, PT, R2, UR6, RZ ;  /* 0x0000000602027c10 */ /* 0x001fc8000ff1e0ff */
[----:B------:R-:W-:-:S05]  /*00d0*/  IADD3.X R3, PT, PT, R0, UR7, RZ, P0, !PT ;  /* 0x0000000700037c10 */ /* 0x000fca00087fe4ff */
[----:B-1----:R-:W-:Y:S01]  /*00e0*/  STG.E.U8 desc[UR4][R2.64], R5 ;  /* 0x0000000502007986 */ /* 0x002fe2000c101104 */
[----:B------:R-:W-:Y:S05]  /*00f0*/  EXIT ;  /* 0x000000000000794d */ /* 0x000fea0003800000 */
.L_x_0:
[----:B------:R-:W-:-:S00]  /*0100*/  BRA `(.L_x_0) ;  /* 0xfffffffc00fc7947 */ /* 0x000fc0000383ffff */
[----:B------:R-:W-:-:S00]  /*0110*/  NOP ;  /* 0x0000000000007918 */ /* 0x000fc00000000000 */
        /* <DEDUP_REMOVED lines=14> */
.L_x_1:


//--------------------- .nv.shared.reserved.0     --------------------------
	.section	.nv.shared.reserved.0,"aw",@nobits
	.weak		__nv_reservedSMEM_offset_0_alias
	.size		__nv_reservedSMEM_offset_0_alias, 0, 64
	.other		__nv_reservedSMEM_offset_0_alias,@"STO_CUDA_RESERVED_SHARED STV_DEFAULT"
__nv_reservedSMEM_offset_0_alias:
	.zero		0
	.zero		64


//--------------------- .nv.constant0._Z20viviani_touch_kernelPcm --------------------------
	.section	.nv.constant0._Z20viviani_touch_kernelPcm,"a",@progbits
	.sectionflags	@""
	.align	4
.nv.constant0._Z20viviani_touch_kernelPcm:
	.zero		912


//--------------------- SYMBOLS --------------------------

	.type		.nv.reservedSmem.offset0,@object
	.size		.nv.reservedSmem.offset0,0x4
